//
// Generated by NVIDIA NVVM Compiler
//
// Compiler Build ID: CL-36424714
// Cuda compilation tools, release 13.0, V13.0.88
// Based on NVVM 20.0.0
//

.version 9.0
.target sm_100
.address_size 64

	// .globl	_Z16partialSumKernelPii
// _ZZ16partialSumKernelPiiE10partialSum has been demoted

.visible .entry _Z16partialSumKernelPii(
	.param .u64 .ptr .align 1 _Z16partialSumKernelPii_param_0,
	.param .u32 _Z16partialSumKernelPii_param_1
)
{
	.reg .pred 	%p<5>;
	.reg .b32 	%r<25>;
	.reg .b64 	%rd<7>;
	// demoted variable
	.shared .align 4 .b8 _ZZ16partialSumKernelPiiE10partialSum[128];
	ld.param.u64 	%rd2, [_Z16partialSumKernelPii_param_0];
	ld.param.u32 	%r11, [_Z16partialSumKernelPii_param_1];
	cvta.to.global.u64 	%rd1, %rd2;
	mov.u32 	%r1, %tid.x;
	mov.u32 	%r2, %ctaid.x;
	mov.u32 	%r24, %ntid.x;
	mad.lo.s32 	%r4, %r2, %r24, %r1;
	setp.ge.s32 	%p1, %r4, %r11;
	mov.b32 	%r23, 0;
	@%p1 bra 	$L__BB0_2;
	mul.wide.s32 	%rd3, %r4, 4;
	add.s64 	%rd4, %rd1, %rd3;
	ld.global.u32 	%r23, [%rd4];
$L__BB0_2:
	shl.b32 	%r12, %r1, 2;
	mov.u32 	%r13, _ZZ16partialSumKernelPiiE10partialSum;
	add.s32 	%r7, %r13, %r12;
	st.shared.u32 	[%r7], %r23;
	shl.b32 	%r14, %r24, 2;
	add.s32 	%r15, %r7, %r14;
	mov.b32 	%r16, 0;
	st.shared.u32 	[%r15], %r16;
$L__BB0_3:
	bar.sync 	0;
	setp.gt.u32 	%p2, %r1, %r24;
	@%p2 bra 	$L__BB0_5;
	shl.b32 	%r17, %r24, 2;
	add.s32 	%r18, %r7, %r17;
	ld.shared.u32 	%r19, [%r18];
	ld.shared.u32 	%r20, [%r7];
	add.s32 	%r21, %r20, %r19;
	st.shared.u32 	[%r7], %r21;
$L__BB0_5:
	shr.u32 	%r9, %r24, 1;
	setp.gt.u32 	%p3, %r24, 1;
	mov.u32 	%r24, %r9;
	@%p3 bra 	$L__BB0_3;
	setp.ne.s32 	%p4, %r1, 0;
	@%p4 bra 	$L__BB0_8;
	ld.shared.u32 	%r22, [_ZZ16partialSumKernelPiiE10partialSum];
	mul.wide.u32 	%rd5, %r2, 4;
	add.s64 	%rd6, %rd1, %rd5;
	st.global.u32 	[%rd6], %r22;
$L__BB0_8:
	ret;

}


// ===== COMPILED SASS (sm_100) =====

	.target	sm_100

	.elftype	@"ET_EXEC"


//--------------------- .note.nv.tkinfo           --------------------------
	.section	.note.nv.tkinfo,"",@"SHT_NOTE"
	.sectionflags	@"SHF_NOTE_NV_TKINFO"
	.tkinfo
        /*0018*/ 	.word	0x00000002
        /*0030*/ 	.string	""
        /*0030*/ 	.string	"ptxas"
        /*0030*/ 	.string	"Cuda compilation tools, release 13.0, V13.0.88"
        /*0030*/ 	.string	"Build cuda_13.0.r13.0/compiler.36424714_0"
        /*0030*/ 	.string	"-arch sm_100 -m 64 "



//--------------------- .note.nv.cuinfo           --------------------------
	.section	.note.nv.cuinfo,"",@"SHT_NOTE"
	.sectionflags	@"SHF_NOTE_NV_CUINFO"
        /*0018*/ 	.short	0x0002
        /*001a*/ 	.short	0x0064
        /*001c*/ 	.short	0x0082
	.zero		2


//--------------------- .nv.info                  --------------------------
	.section	.nv.info,"",@"SHT_CUDA_INFO"
	.align	4


	//----- nvinfo : EIATTR_REGCOUNT
	.align		4
        /*0000*/ 	.byte	0x04, 0x2f
        /*0002*/ 	.short	(.L_1 - .L_0)
	.align		4
.L_0:
        /*0004*/ 	.word	index@(_Z16partialSumKernelPii)
        /*0008*/ 	.word	0x0000000b


	//----- nvinfo : EIATTR_FRAME_SIZE
	.align		4
.L_1:
        /*000c*/ 	.byte	0x04, 0x11
        /*000e*/ 	.short	(.L_3 - .L_2)
	.align		4
.L_2:
        /*0010*/ 	.word	index@(_Z16partialSumKernelPii)
        /*0014*/ 	.word	0x00000000


	//----- nvinfo : EIATTR_MIN_STACK_SIZE
	.align		4
.L_3:
        /*0018*/ 	.byte	0x04, 0x12
        /*001a*/ 	.short	(.L_5 - .L_4)
	.align		4
.L_4:
        /*001c*/ 	.word	index@(_Z16partialSumKernelPii)
        /*0020*/ 	.word	0x00000000
.L_5:


//--------------------- .nv.compat                --------------------------
	.section	.nv.compat,"",@"SHT_CUDA_COMPAT_INFO"
	.align	4
        /*0000*/ 	.byte	0x02, 0x09, 0x00, 0x00, 0x02, 0x02, 0x01, 0x00, 0x02, 0x05, 0x05, 0x00, 0x03, 0x07, 0x01, 0x01
        /*0010*/ 	.byte	0x02, 0x03, 0x00, 0x00, 0x02, 0x06, 0x01, 0x00, 0x04, 0x0b, 0x08, 0x00, 0x09, 0x00, 0x00, 0x00
        /*0020*/ 	.byte	0x00, 0x00, 0x00, 0x00


//--------------------- .nv.info._Z16partialSumKernelPii --------------------------
	.section	.nv.info._Z16partialSumKernelPii,"",@"SHT_CUDA_INFO"
	.sectionflags	@""
	.align	4


	//----- nvinfo : EIATTR_CUDA_API_VERSION
	.align		4
        /*0000*/ 	.byte	0x04, 0x37
        /*0002*/ 	.short	(.L_7 - .L_6)
.L_6:
        /*0004*/ 	.word	0x00000082


	//----- nvinfo : EIATTR_KPARAM_INFO
	.align		4
.L_7:
        /*0008*/ 	.byte	0x04, 0x17
        /*000a*/ 	.short	(.L_9 - .L_8)
.L_8:
        /*000c*/ 	.word	0x00000000
        /*0010*/ 	.short	0x0001
        /*0012*/ 	.short	0x0008
        /*0014*/ 	.byte	0x00, 0xf0, 0x11, 0x00


	//----- nvinfo : EIATTR_KPARAM_INFO
	.align		4
.L_9:
        /*0018*/ 	.byte	0x04, 0x17
        /*001a*/ 	.short	(.L_11 - .L_10)
.L_10:
        /*001c*/ 	.word	0x00000000
        /*0020*/ 	.short	0x0000
        /*0022*/ 	.short	0x0000
        /*0024*/ 	.byte	0x00, 0xf5, 0x21, 0x00


	//----- nvinfo : EIATTR_SPARSE_MMA_MASK
	.align		4
.L_11:
        /*0028*/ 	.byte	0x03, 0x50
        /*002a*/ 	.short	0x0000


	//----- nvinfo : EIATTR_MAXREG_COUNT
	.align		4
        /*002c*/ 	.byte	0x03, 0x1b
        /*002e*/ 	.short	0x00ff


	//----- nvinfo : EIATTR_NUM_BARRIERS
	.align		4
        /*0030*/ 	.byte	0x02, 0x4c
        /*0032*/ 	.byte	0x01
	.zero		1


	//----- nvinfo : EIATTR_MERCURY_ISA_VERSION
	.align		4
        /*0034*/ 	.byte	0x03, 0x5f
        /*0036*/ 	.short	0x0101


	//----- nvinfo : EIATTR_VRC_CTA_INIT_COUNT
	.align		4
        /*0038*/ 	.byte	0x02, 0x4a
	.zero		1
	.zero		1


	//----- nvinfo : EIATTR_EXIT_INSTR_OFFSETS
	.align		4
        /*003c*/ 	.byte	0x04, 0x1c
        /*003e*/ 	.short	(.L_13 - .L_12)


	//   ....[0]....
.L_12:
        /*0040*/ 	.word	0x000001f0


	//   ....[1]....
        /*0044*/ 	.word	0x00000270


	//----- nvinfo : EIATTR_CBANK_PARAM_SIZE
	.align		4
.L_13:
        /*0048*/ 	.byte	0x03, 0x19
        /*004a*/ 	.short	0x000c


	//----- nvinfo : EIATTR_PARAM_CBANK
	.align		4
        /*004c*/ 	.byte	0x04, 0x0a
        /*004e*/ 	.short	(.L_15 - .L_14)
	.align		4
.L_14:
        /*0050*/ 	.word	index@(.nv.constant0._Z16partialSumKernelPii)
        /*0054*/ 	.short	0x0380
        /*0056*/ 	.short	0x000c


	//----- nvinfo : EIATTR_SW_WAR
	.align		4
.L_15:
        /*0058*/ 	.byte	0x04, 0x36
        /*005a*/ 	.short	(.L_17 - .L_16)
.L_16:
        /*005c*/ 	.word	0x00000008
.L_17:


//--------------------- .nv.callgraph             --------------------------
	.section	.nv.callgraph,"",@"SHT_CUDA_CALLGRAPH"
	.align	4
	.sectionentsize	8
	.align		4
        /*0000*/ 	.word	0x00000000
	.align		4
        /*0004*/ 	.word	0xffffffff
	.align		4
        /*0008*/ 	.word	0x00000000
	.align		4
        /*000c*/ 	.word	0xfffffffe
	.align		4
        /*0010*/ 	.word	0x00000000
	.align		4
        /*0014*/ 	.word	0xfffffffd
	.align		4
        /*0018*/ 	.word	0x00000000
	.align		4
        /*001c*/ 	.word	0xfffffffc


//--------------------- .text._Z16partialSumKernelPii --------------------------
	.section	.text._Z16partialSumKernelPii,"ax",@progbits
	.align	128
        .global         _Z16partialSumKernelPii
        .type           _Z16partialSumKernelPii,@function
        .size           _Z16partialSumKernelPii,(.L_x_2 - _Z16partialSumKernelPii)
        .other          _Z16partialSumKernelPii,@"STO_CUDA_ENTRY STV_DEFAULT"
_Z16partialSumKernelPii:
.text._Z16partialSumKernelPii:
[----:B------:R-:W-:Y:S01]  /*0000*/  LDC R1, c[0x0][0x37c] ;  /* 0x0000df00ff017b82 */ /* 0x000fe20000000800 */
[----:B------:R-:W0:Y:S01]  /*0010*/  S2R R7, SR_TID.X ;  /* 0x0000000000077919 */ /* 0x000e220000002100 */
[----:B------:R-:W0:Y:S01]  /*0020*/  LDCU UR8, c[0x0][0x360] ;  /* 0x00006c00ff0877ac */ /* 0x000e220008000800 */
[----:B------:R-:W-:Y:S01]  /*0030*/  IMAD.MOV.U32 R4, RZ, RZ, RZ ;  /* 0x000000ffff047224 */ /* 0x000fe200078e00ff */
[----:B------:R-:W0:Y:S01]  /*0040*/  S2R R8, SR_CTAID.X ;  /* 0x0000000000087919 */ /* 0x000e220000002500 */
[----:B------:R-:W1:Y:S01]  /*0050*/  LDCU UR4, c[0x0][0x388] ;  /* 0x00007100ff0477ac */ /* 0x000e620008000800 */
[----:B------:R-:W2:Y:S01]  /*0060*/  LDCU.64 UR6, c[0x0][0x358] ;  /* 0x00006b00ff0677ac */ /* 0x000ea20008000a00 */
[----:B0-----:R-:W-:-:S05]  /*0070*/  IMAD R5, R8, UR8, R7 ;  /* 0x0000000808057c24 */ /* 0x001fca000f8e0207 */
[----:B-1----:R-:W-:-:S13]  /*0080*/  ISETP.GE.AND P0, PT, R5, UR4, PT ;  /* 0x0000000405007c0c */ /* 0x002fda000bf06270 */
[----:B------:R-:W0:Y:S02]  /*0090*/  @!P0 LDC.64 R2, c[0x0][0x380] ;  /* 0x0000e000ff028b82 */ /* 0x000e240000000a00 */
[----:B0-----:R-:W-:-:S05]  /*00a0*/  @!P0 IMAD.WIDE R2, R5, 0x4, R2 ;  /* 0x0000000405028825 */ /* 0x001fca00078e0202 */
[----:B--2---:R-:W2:Y:S01]  /*00b0*/  @!P0 LDG.E R4, desc[UR6][R2.64] ;  /* 0x0000000602048981 */ /* 0x004ea2000c1e1900 */
[----:B------:R-:W0:Y:S01]  /*00c0*/  S2UR UR5, SR_CgaCtaId ;  /* 0x00000000000579c3 */ /* 0x000e220000008800 */
[----:B------:R-:W-:Y:S01]  /*00d0*/  UMOV UR4, 0x400 ;  /* 0x0000040000047882 */ /* 0x000fe20000000000 */
[----:B------:R-:W-:Y:S01]  /*00e0*/  IMAD.U32 R0, RZ, RZ, UR8 ;  /* 0x00000008ff007e24 */ /* 0x000fe2000f8e00ff */
[----:B0-----:R-:W-:-:S06]  /*00f0*/  ULEA UR4, UR5, UR4, 0x18 ;  /* 0x0000000405047291 */ /* 0x001fcc000f8ec0ff */
[----:B------:R-:W-:-:S04]  /*0100*/  LEA R5, R7, UR4, 0x2 ;  /* 0x0000000407057c11 */ /* 0x000fc8000f8e10ff */
[----:B------:R-:W-:Y:S01]  /*0110*/  LEA R6, R0, R5, 0x2 ;  /* 0x0000000500067211 */ /* 0x000fe200078e10ff */
[----:B--2---:R0:W-:Y:S04]  /*0120*/  STS [R5], R4 ;  /* 0x0000000405007388 */ /* 0x0041e80000000800 */
[----:B------:R0:W-:Y:S02]  /*0130*/  STS [R6], RZ ;  /* 0x000000ff06007388 */ /* 0x0001e40000000800 */
.L_x_0:
[----:B------:R-:W-:Y:S01]  /*0140*/  BAR.SYNC.DEFER_BLOCKING 0x0 ;  /* 0x0000000000007b1d */ /* 0x000fe20000010000 */
[----:B------:R-:W-:-:S13]  /*0150*/  ISETP.GT.U32.AND P0, PT, R7, R0, PT ;  /* 0x000000000700720c */ /* 0x000fda0003f04070 */
[----:B------:R-:W-:Y:S01]  /*0160*/  @!P0 IMAD R2, R0, 0x4, R5 ;  /* 0x0000000400028824 */ /* 0x000fe200078e0205 */
[----:B------:R-:W-:Y:S05]  /*0170*/  @!P0 LDS R3, [R5] ;  /* 0x0000000005038984 */ /* 0x000fea0000000800 */
[----:B------:R-:W0:Y:S02]  /*0180*/  @!P0 LDS R2, [R2] ;  /* 0x0000000002028984 */ /* 0x000e240000000800 */
[----:B0-----:R-:W-:-:S05]  /*0190*/  @!P0 IADD3 R4, PT, PT, R2, R3, RZ ;  /* 0x0000000302048210 */ /* 0x001fca0007ffe0ff */
[----:B------:R1:W-:Y:S01]  /*01a0*/  @!P0 STS [R5], R4 ;  /* 0x0000000405008388 */ /* 0x0003e20000000800 */
[----:B------:R-:W-:Y:S02]  /*01b0*/  ISETP.GT.U32.AND P0, PT, R0, 0x1, PT ;  /* 0x000000010000780c */ /* 0x000fe40003f04070 */
[----:B------:R-:W-:-:S11]  /*01c0*/  SHF.R.U32.HI R0, RZ, 0x1, R0 ;  /* 0x00000001ff007819 */ /* 0x000fd60000011600 */
[----:B-1----:R-:W-:Y:S05]  /*01d0*/  @P0 BRA `(.L_x_0) ;  /* 0xfffffffc00d80947 */ /* 0x002fea000383ffff */
[----:B------:R-:W-:-:S13]  /*01e0*/  ISETP.NE.AND P0, PT, R7, RZ, PT ;  /* 0x000000ff0700720c */ /* 0x000fda0003f05270 */
[----:B------:R-:W-:Y:S05]  /*01f0*/  @P0 EXIT ;  /* 0x000000000000094d */ /* 0x000fea0003800000 */
[----:B------:R-:W0:Y:S01]  /*0200*/  S2UR UR5, SR_CgaCtaId ;  /* 0x00000000000579c3 */ /* 0x000e220000008800 */
[----:B------:R-:W-:-:S07]  /*0210*/  UMOV UR4, 0x400 ;  /* 0x0000040000047882 */ /* 0x000fce0000000000 */
[----:B------:R-:W1:Y:S01]  /*0220*/  LDC.64 R2, c[0x0][0x380] ;  /* 0x0000e000ff027b82 */ /* 0x000e620000000a00 */
[----:B0-----:R-:W-:Y:S01]  /*0230*/  ULEA UR4, UR5, UR4, 0x18 ;  /* 0x0000000405047291 */ /* 0x001fe2000f8ec0ff */
[----:B-1----:R-:W-:-:S08]  /*0240*/  IMAD.WIDE.U32 R2, R8, 0x4, R2 ;  /* 0x0000000408027825 */ /* 0x002fd000078e0002 */
[----:B------:R-:W0:Y:S04]  /*0250*/  LDS R5, [UR4] ;  /* 0x00000004ff057984 */ /* 0x000e280008000800 */
[----:B0-----:R-:W-:Y:S01]  /*0260*/  STG.E desc[UR6][R2.64], R5 ;  /* 0x0000000502007986 */ /* 0x001fe2000c101906 */
[----:B------:R-:W-:Y:S05]  /*0270*/  EXIT ;  /* 0x000000000000794d */ /* 0x000fea0003800000 */
.L_x_1:
[----:B------:R-:W-:-:S00]  /*0280*/  BRA `(.L_x_1) ;  /* 0xfffffffc00fc7947 */ /* 0x000fc0000383ffff */
[----:B------:R-:W-:-:S00]  /*0290*/  NOP ;  /* 0x0000000000007918 */ /* 0x000fc00000000000 */
        /* <DEDUP_REMOVED lines=14> */
.L_x_2:


//--------------------- .nv.shared._Z16partialSumKernelPii --------------------------
	.section	.nv.shared._Z16partialSumKernelPii,"aw",@nobits
	.sectionflags	@""
	.align	4
.nv.shared._Z16partialSumKernelPii:
	.zero		1152


//--------------------- .nv.shared.reserved.0     --------------------------
	.section	.nv.shared.reserved.0,"aw",@nobits
	.weak		__nv_reservedSMEM_offset_0_alias
	.size		__nv_reservedSMEM_offset_0_alias, 0, 64
	.other		__nv_reservedSMEM_offset_0_alias,@"STO_CUDA_RESERVED_SHARED STV_DEFAULT"
__nv_reservedSMEM_offset_0_alias:
	.zero		0
	.zero		64


//--------------------- .nv.constant0._Z16partialSumKernelPii --------------------------
	.section	.nv.constant0._Z16partialSumKernelPii,"a",@progbits
	.sectionflags	@""
	.align	4
.nv.constant0._Z16partialSumKernelPii:
	.zero		908


//--------------------- SYMBOLS --------------------------

	.type		.nv.reservedSmem.offset0,@object
	.size		.nv.reservedSmem.offset0,0x4
	.type		.nv.reservedSmem.cap,@object
	.size		.nv.reservedSmem.cap,0x4
